//
// Generated by NVIDIA NVVM Compiler
//
// Compiler Build ID: CL-36424714
// Cuda compilation tools, release 13.0, V13.0.88
// Based on NVVM 20.0.0
//

.version 9.0
.target sm_100
.address_size 64

	// .globl	_Z17dev_laplace_errorPfS_S_ii

.visible .entry _Z17dev_laplace_errorPfS_S_ii(
	.param .u64 .ptr .align 1 _Z17dev_laplace_errorPfS_S_ii_param_0,
	.param .u64 .ptr .align 1 _Z17dev_laplace_errorPfS_S_ii_param_1,
	.param .u64 .ptr .align 1 _Z17dev_laplace_errorPfS_S_ii_param_2,
	.param .u32 _Z17dev_laplace_errorPfS_S_ii_param_3,
	.param .u32 _Z17dev_laplace_errorPfS_S_ii_param_4
)
{
	.reg .pred 	%p<6>;
	.reg .b32 	%r<26>;
	.reg .b32 	%f<14>;
	.reg .b64 	%rd<15>;

	ld.param.u64 	%rd2, [_Z17dev_laplace_errorPfS_S_ii_param_0];
	ld.param.u64 	%rd3, [_Z17dev_laplace_errorPfS_S_ii_param_1];
	ld.param.u64 	%rd4, [_Z17dev_laplace_errorPfS_S_ii_param_2];
	ld.param.u32 	%r9, [_Z17dev_laplace_errorPfS_S_ii_param_3];
	ld.param.u32 	%r8, [_Z17dev_laplace_errorPfS_S_ii_param_4];
	cvta.to.global.u64 	%rd1, %rd4;
	mov.u32 	%r11, %ctaid.x;
	mov.u32 	%r12, %ntid.x;
	mov.u32 	%r13, %tid.x;
	mad.lo.s32 	%r1, %r11, %r12, %r13;
	add.s32 	%r2, %r1, 1;
	mov.u32 	%r14, %ctaid.y;
	mov.u32 	%r15, %ntid.y;
	mov.u32 	%r16, %tid.y;
	mad.lo.s32 	%r17, %r14, %r15, %r16;
	add.s32 	%r3, %r17, 1;
	add.s32 	%r19, %r8, -1;
	setp.ge.s32 	%p1, %r2, %r19;
	add.s32 	%r20, %r9, -1;
	setp.ge.s32 	%p2, %r3, %r20;
	or.pred  	%p3, %p1, %p2;
	@%p3 bra 	$L__BB0_4;
	cvta.to.global.u64 	%rd5, %rd2;
	cvta.to.global.u64 	%rd6, %rd3;
	mul.lo.s32 	%r21, %r8, %r3;
	add.s32 	%r22, %r21, %r2;
	add.s32 	%r23, %r21, %r1;
	mul.wide.s32 	%rd7, %r23, 4;
	add.s64 	%rd8, %rd5, %rd7;
	ld.global.f32 	%f2, [%rd8];
	ld.global.f32 	%f3, [%rd8+8];
	add.f32 	%f4, %f2, %f3;
	sub.s32 	%r24, %r22, %r8;
	mul.wide.s32 	%rd9, %r24, 4;
	add.s64 	%rd10, %rd5, %rd9;
	ld.global.f32 	%f5, [%rd10];
	add.f32 	%f6, %f4, %f5;
	mul.wide.s32 	%rd11, %r8, 4;
	add.s64 	%rd12, %rd11, %rd8;
	ld.global.f32 	%f7, [%rd12+4];
	add.f32 	%f8, %f6, %f7;
	mul.f32 	%f9, %f8, 0f3E800000;
	mul.wide.s32 	%rd13, %r22, 4;
	add.s64 	%rd14, %rd6, %rd13;
	st.global.f32 	[%rd14], %f9;
	ld.global.f32 	%f10, [%rd8+4];
	sub.f32 	%f11, %f10, %f9;
	abs.f32 	%f12, %f11;
	sqrt.rn.f32 	%f1, %f12;
	ld.global.u32 	%r25, [%rd1];
	mov.b32 	%r5, %f1;
$L__BB0_2:
	mov.b32 	%f13, %r25;
	setp.le.f32 	%p4, %f1, %f13;
	@%p4 bra 	$L__BB0_4;
	atom.relaxed.global.cas.b32 	%r7, [%rd1], %r25, %r5;
	setp.ne.s32 	%p5, %r25, %r7;
	mov.u32 	%r25, %r7;
	@%p5 bra 	$L__BB0_2;
$L__BB0_4:
	ret;

}


// ===== COMPILED SASS (sm_100) =====

	.target	sm_100

	.elftype	@"ET_EXEC"


//--------------------- .note.nv.tkinfo           --------------------------
	.section	.note.nv.tkinfo,"",@"SHT_NOTE"
	.sectionflags	@"SHF_NOTE_NV_TKINFO"
	.tkinfo
        /*0018*/ 	.word	0x00000002
        /*0030*/ 	.string	""
        /*0030*/ 	.string	"ptxas"
        /*0030*/ 	.string	"Cuda compilation tools, release 13.0, V13.0.88"
        /*0030*/ 	.string	"Build cuda_13.0.r13.0/compiler.36424714_0"
        /*0030*/ 	.string	"-arch sm_100 -m 64 "



//--------------------- .note.nv.cuinfo           --------------------------
	.section	.note.nv.cuinfo,"",@"SHT_NOTE"
	.sectionflags	@"SHF_NOTE_NV_CUINFO"
        /*0018*/ 	.short	0x0002
        /*001a*/ 	.short	0x0064
        /*001c*/ 	.short	0x0082
	.zero		2


//--------------------- .nv.info                  --------------------------
	.section	.nv.info,"",@"SHT_CUDA_INFO"
	.align	4


	//----- nvinfo : EIATTR_REGCOUNT
	.align		4
        /*0000*/ 	.byte	0x04, 0x2f
        /*0002*/ 	.short	(.L_1 - .L_0)
	.align		4
.L_0:
        /*0004*/ 	.word	index@(_Z17dev_laplace_errorPfS_S_ii)
        /*0008*/ 	.word	0x0000000e


	//----- nvinfo : EIATTR_FRAME_SIZE
	.align		4
.L_1:
        /*000c*/ 	.byte	0x04, 0x11
        /*000e*/ 	.short	(.L_3 - .L_2)
	.align		4
.L_2:
        /*0010*/ 	.word	index@($__internal_0_$__cuda_sm20_sqrt_rn_f32_slowpath)
        /*0014*/ 	.word	0x00000000


	//----- nvinfo : EIATTR_FRAME_SIZE
	.align		4
.L_3:
        /*0018*/ 	.byte	0x04, 0x11
        /*001a*/ 	.short	(.L_5 - .L_4)
	.align		4
.L_4:
        /*001c*/ 	.word	index@(_Z17dev_laplace_errorPfS_S_ii)
        /*0020*/ 	.word	0x00000000


	//----- nvinfo : EIATTR_MIN_STACK_SIZE
	.align		4
.L_5:
        /*0024*/ 	.byte	0x04, 0x12
        /*0026*/ 	.short	(.L_7 - .L_6)
	.align		4
.L_6:
        /*0028*/ 	.word	index@(_Z17dev_laplace_errorPfS_S_ii)
        /*002c*/ 	.word	0x00000000
.L_7:


//--------------------- .nv.compat                --------------------------
	.section	.nv.compat,"",@"SHT_CUDA_COMPAT_INFO"
	.align	4
        /*0000*/ 	.byte	0x02, 0x09, 0x00, 0x00, 0x02, 0x02, 0x01, 0x00, 0x02, 0x05, 0x05, 0x00, 0x03, 0x07, 0x01, 0x01
        /*0010*/ 	.byte	0x02, 0x03, 0x00, 0x00, 0x02, 0x06, 0x01, 0x00, 0x04, 0x0b, 0x08, 0x00, 0x01, 0x00, 0x00, 0x00
        /*0020*/ 	.byte	0x00, 0x00, 0x00, 0x00


//--------------------- .nv.info._Z17dev_laplace_errorPfS_S_ii --------------------------
	.section	.nv.info._Z17dev_laplace_errorPfS_S_ii,"",@"SHT_CUDA_INFO"
	.sectionflags	@""
	.align	4


	//----- nvinfo : EIATTR_CUDA_API_VERSION
	.align		4
        /*0000*/ 	.byte	0x04, 0x37
        /*0002*/ 	.short	(.L_9 - .L_8)
.L_8:
        /*0004*/ 	.word	0x00000082


	//----- nvinfo : EIATTR_KPARAM_INFO
	.align		4
.L_9:
        /*0008*/ 	.byte	0x04, 0x17
        /*000a*/ 	.short	(.L_11 - .L_10)
.L_10:
        /*000c*/ 	.word	0x00000000
        /*0010*/ 	.short	0x0004
        /*0012*/ 	.short	0x001c
        /*0014*/ 	.byte	0x00, 0xf0, 0x11, 0x00


	//----- nvinfo : EIATTR_KPARAM_INFO
	.align		4
.L_11:
        /*0018*/ 	.byte	0x04, 0x17
        /*001a*/ 	.short	(.L_13 - .L_12)
.L_12:
        /*001c*/ 	.word	0x00000000
        /*0020*/ 	.short	0x0003
        /*0022*/ 	.short	0x0018
        /*0024*/ 	.byte	0x00, 0xf0, 0x11, 0x00


	//----- nvinfo : EIATTR_KPARAM_INFO
	.align		4
.L_13:
        /*0028*/ 	.byte	0x04, 0x17
        /*002a*/ 	.short	(.L_15 - .L_14)
.L_14:
        /*002c*/ 	.word	0x00000000
        /*0030*/ 	.short	0x0002
        /*0032*/ 	.short	0x0010
        /*0034*/ 	.byte	0x00, 0xf5, 0x21, 0x00


	//----- nvinfo : EIATTR_KPARAM_INFO
	.align		4
.L_15:
        /*0038*/ 	.byte	0x04, 0x17
        /*003a*/ 	.short	(.L_17 - .L_16)
.L_16:
        /*003c*/ 	.word	0x00000000
        /*0040*/ 	.short	0x0001
        /*0042*/ 	.short	0x0008
        /*0044*/ 	.byte	0x00, 0xf5, 0x21, 0x00


	//----- nvinfo : EIATTR_KPARAM_INFO
	.align		4
.L_17:
        /*0048*/ 	.byte	0x04, 0x17
        /*004a*/ 	.short	(.L_19 - .L_18)
.L_18:
        /*004c*/ 	.word	0x00000000
        /*0050*/ 	.short	0x0000
        /*0052*/ 	.short	0x0000
        /*0054*/ 	.byte	0x00, 0xf5, 0x21, 0x00


	//----- nvinfo : EIATTR_SPARSE_MMA_MASK
	.align		4
.L_19:
        /*0058*/ 	.byte	0x03, 0x50
        /*005a*/ 	.short	0x0000


	//----- nvinfo : EIATTR_MAXREG_COUNT
	.align		4
        /*005c*/ 	.byte	0x03, 0x1b
        /*005e*/ 	.short	0x00ff


	//----- nvinfo : EIATTR_MERCURY_ISA_VERSION
	.align		4
        /*0060*/ 	.byte	0x03, 0x5f
        /*0062*/ 	.short	0x0101


	//----- nvinfo : EIATTR_VRC_CTA_INIT_COUNT
	.align		4
        /*0064*/ 	.byte	0x02, 0x4a
	.zero		1
	.zero		1


	//----- nvinfo : EIATTR_EXIT_INSTR_OFFSETS
	.align		4
        /*0068*/ 	.byte	0x04, 0x1c
        /*006a*/ 	.short	(.L_21 - .L_20)


	//   ....[0]....
.L_20:
        /*006c*/ 	.word	0x00000100


	//   ....[1]....
        /*0070*/ 	.word	0x000003a0


	//   ....[2]....
        /*0074*/ 	.word	0x000003f0


	//----- nvinfo : EIATTR_CRS_STACK_SIZE
	.align		4
.L_21:
        /*0078*/ 	.byte	0x04, 0x1e
        /*007a*/ 	.short	(.L_23 - .L_22)
.L_22:
        /*007c*/ 	.word	0x00000000


	//----- nvinfo : EIATTR_CBANK_PARAM_SIZE
	.align		4
.L_23:
        /*0080*/ 	.byte	0x03, 0x19
        /*0082*/ 	.short	0x0020


	//----- nvinfo : EIATTR_PARAM_CBANK
	.align		4
        /*0084*/ 	.byte	0x04, 0x0a
        /*0086*/ 	.short	(.L_25 - .L_24)
	.align		4
.L_24:
        /*0088*/ 	.word	index@(.nv.constant0._Z17dev_laplace_errorPfS_S_ii)
        /*008c*/ 	.short	0x0380
        /*008e*/ 	.short	0x0020


	//----- nvinfo : EIATTR_SW_WAR
	.align		4
.L_25:
        /*0090*/ 	.byte	0x04, 0x36
        /*0092*/ 	.short	(.L_27 - .L_26)
.L_26:
        /*0094*/ 	.word	0x00000008
.L_27:


//--------------------- .nv.callgraph             --------------------------
	.section	.nv.callgraph,"",@"SHT_CUDA_CALLGRAPH"
	.align	4
	.sectionentsize	8
	.align		4
        /*0000*/ 	.word	0x00000000
	.align		4
        /*0004*/ 	.word	0xffffffff
	.align		4
        /*0008*/ 	.word	0x00000000
	.align		4
        /*000c*/ 	.word	0xfffffffe
	.align		4
        /*0010*/ 	.word	0x00000000
	.align		4
        /*0014*/ 	.word	0xfffffffd
	.align		4
        /*0018*/ 	.word	0x00000000
	.align		4
        /*001c*/ 	.word	0xfffffffc


//--------------------- .text._Z17dev_laplace_errorPfS_S_ii --------------------------
	.section	.text._Z17dev_laplace_errorPfS_S_ii,"ax",@progbits
	.align	128
        .global         _Z17dev_laplace_errorPfS_S_ii
        .type           _Z17dev_laplace_errorPfS_S_ii,@function
        .size           _Z17dev_laplace_errorPfS_S_ii,(.L_x_7 - _Z17dev_laplace_errorPfS_S_ii)
        .other          _Z17dev_laplace_errorPfS_S_ii,@"STO_CUDA_ENTRY STV_DEFAULT"
_Z17dev_laplace_errorPfS_S_ii:
.text._Z17dev_laplace_errorPfS_S_ii:
[----:B------:R-:W-:Y:S01]  /*0000*/  LDC R1, c[0x0][0x37c] ;  /* 0x0000df00ff017b82 */ /* 0x000fe20000000800 */
[----:B------:R-:W0:Y:S07]  /*0010*/  S2R R7, SR_TID.Y ;  /* 0x0000000000077919 */ /* 0x000e2e0000002200 */
[----:B------:R-:W1:Y:S01]  /*0020*/  LDC R0, c[0x0][0x360] ;  /* 0x0000d800ff007b82 */ /* 0x000e620000000800 */
[----:B------:R-:W1:Y:S07]  /*0030*/  S2R R5, SR_TID.X ;  /* 0x0000000000057919 */ /* 0x000e6e0000002100 */
[----:B------:R-:W0:Y:S08]  /*0040*/  S2UR UR5, SR_CTAID.Y ;  /* 0x00000000000579c3 */ /* 0x000e300000002600 */
[----:B------:R-:W0:Y:S08]  /*0050*/  LDC R4, c[0x0][0x364] ;  /* 0x0000d900ff047b82 */ /* 0x000e300000000800 */
[----:B------:R-:W1:Y:S08]  /*0060*/  S2UR UR4, SR_CTAID.X ;  /* 0x00000000000479c3 */ /* 0x000e700000002500 */
[----:B------:R-:W2:Y:S01]  /*0070*/  LDC.64 R2, c[0x0][0x398] ;  /* 0x0000e600ff027b82 */ /* 0x000ea20000000a00 */
[----:B0-----:R-:W-:-:S05]  /*0080*/  IMAD R4, R4, UR5, R7 ;  /* 0x0000000504047c24 */ /* 0x001fca000f8e0207 */
[----:B------:R-:W-:Y:S01]  /*0090*/  IADD3 R4, PT, PT, R4, 0x1, RZ ;  /* 0x0000000104047810 */ /* 0x000fe20007ffe0ff */
[----:B-1----:R-:W-:Y:S01]  /*00a0*/  IMAD R0, R0, UR4, R5 ;  /* 0x0000000400007c24 */ /* 0x002fe2000f8e0205 */
[----:B--2---:R-:W-:Y:S02]  /*00b0*/  IADD3 R7, PT, PT, R2, -0x1, RZ ;  /* 0xffffffff02077810 */ /* 0x004fe40007ffe0ff */
[----:B------:R-:W-:Y:S02]  /*00c0*/  IADD3 R5, PT, PT, R3, -0x1, RZ ;  /* 0xffffffff03057810 */ /* 0x000fe40007ffe0ff */
[----:B------:R-:W-:Y:S02]  /*00d0*/  IADD3 R2, PT, PT, R0, 0x1, RZ ;  /* 0x0000000100027810 */ /* 0x000fe40007ffe0ff */
[----:B------:R-:W-:-:S04]  /*00e0*/  ISETP.GE.AND P0, PT, R4, R7, PT ;  /* 0x000000070400720c */ /* 0x000fc80003f06270 */
[----:B------:R-:W-:-:S13]  /*00f0*/  ISETP.GE.OR P0, PT, R2, R5, P0 ;  /* 0x000000050200720c */ /* 0x000fda0000706670 */
[----:B------:R-:W-:Y:S05]  /*0100*/  @P0 EXIT ;  /* 0x000000000000094d */ /* 0x000fea0003800000 */
[----:B------:R-:W0:Y:S01]  /*0110*/  LDC.64 R6, c[0x0][0x380] ;  /* 0x0000e000ff067b82 */ /* 0x000e220000000a00 */
[----:B------:R-:W1:Y:S01]  /*0120*/  LDCU.64 UR4, c[0x0][0x358] ;  /* 0x00006b00ff0477ac */ /* 0x000e620008000a00 */
[CC--:B------:R-:W-:Y:S02]  /*0130*/  IMAD R10, R4.reuse, R3.reuse, R2 ;  /* 0x00000003040a7224 */ /* 0x0c0fe400078e0202 */
[----:B------:R-:W-:-:S03]  /*0140*/  IMAD R5, R4, R3, R0 ;  /* 0x0000000304057224 */ /* 0x000fc600078e0200 */
[----:B------:R-:W-:Y:S01]  /*0150*/  IADD3 R9, PT, PT, R10, -R3, RZ ;  /* 0x800000030a097210 */ /* 0x000fe20007ffe0ff */
[----:B0-----:R-:W-:-:S04]  /*0160*/  IMAD.WIDE R4, R5, 0x4, R6 ;  /* 0x0000000405047825 */ /* 0x001fc800078e0206 */
[----:B------:R-:W-:Y:S01]  /*0170*/  IMAD.WIDE R6, R9, 0x4, R6 ;  /* 0x0000000409067825 */ /* 0x000fe200078e0206 */
[----:B-1----:R-:W2:Y:S01]  /*0180*/  LDG.E R0, desc[UR4][R4.64] ;  /* 0x0000000404007981 */ /* 0x002ea2000c1e1900 */
[----:B------:R-:W0:Y:S03]  /*0190*/  LDC.64 R8, c[0x0][0x388] ;  /* 0x0000e200ff087b82 */ /* 0x000e260000000a00 */
[----:B------:R-:W2:Y:S01]  /*01a0*/  LDG.E R11, desc[UR4][R4.64+0x8] ;  /* 0x00000804040b7981 */ /* 0x000ea2000c1e1900 */
[----:B------:R-:W-:-:S03]  /*01b0*/  IMAD.WIDE R2, R3, 0x4, R4 ;  /* 0x0000000403027825 */ /* 0x000fc600078e0204 */
[----:B------:R-:W3:Y:S04]  /*01c0*/  LDG.E R7, desc[UR4][R6.64] ;  /* 0x0000000406077981 */ /* 0x000ee8000c1e1900 */
[----:B------:R-:W4:Y:S01]  /*01d0*/  LDG.E R3, desc[UR4][R2.64+0x4] ;  /* 0x0000040402037981 */ /* 0x000f22000c1e1900 */
[----:B0-----:R-:W-:-:S04]  /*01e0*/  IMAD.WIDE R8, R10, 0x4, R8 ;  /* 0x000000040a087825 */ /* 0x001fc800078e0208 */
[----:B--2---:R-:W-:-:S04]  /*01f0*/  FADD R0, R0, R11 ;  /* 0x0000000b00007221 */ /* 0x004fc80000000000 */
[----:B---3--:R-:W-:-:S04]  /*0200*/  FADD R0, R0, R7 ;  /* 0x0000000700007221 */ /* 0x008fc80000000000 */
[----:B----4-:R-:W-:-:S04]  /*0210*/  FADD R0, R0, R3 ;  /* 0x0000000300007221 */ /* 0x010fc80000000000 */
[----:B------:R-:W-:-:S05]  /*0220*/  FMUL R11, R0, 0.25 ;  /* 0x3e800000000b7820 */ /* 0x000fca0000400000 */
[----:B------:R0:W-:Y:S04]  /*0230*/  STG.E desc[UR4][R8.64], R11 ;  /* 0x0000000b08007986 */ /* 0x0001e8000c101904 */
[----:B------:R-:W2:Y:S01]  /*0240*/  LDG.E R4, desc[UR4][R4.64+0x4] ;  /* 0x0000040404047981 */ /* 0x000ea2000c1e1900 */
[----:B------:R-:W-:Y:S01]  /*0250*/  BSSY.RECONVERGENT B0, `(.L_x_0) ;  /* 0x0000010000007945 */ /* 0x000fe20003800200 */
[----:B--2---:R-:W-:-:S04]  /*0260*/  FADD R10, -R11, R4 ;  /* 0x000000040b0a7221 */ /* 0x004fc80000000100 */
[----:B------:R-:W-:Y:S01]  /*0270*/  FADD R0, |R10|, -RZ ;  /* 0x800000ff0a007221 */ /* 0x000fe20000000200 */
[----:B------:R0:W1:Y:S04]  /*0280*/  MUFU.RSQ R3, |R10| ;  /* 0x4000000a00037308 */ /* 0x0000680000001400 */
[----:B------:R-:W-:-:S04]  /*0290*/  IADD3 R2, PT, PT, R0, -0xd000000, RZ ;  /* 0xf300000000027810 */ /* 0x000fc80007ffe0ff */
[----:B------:R-:W-:-:S13]  /*02a0*/  ISETP.GT.U32.AND P0, PT, R2, 0x727fffff, PT ;  /* 0x727fffff0200780c */ /* 0x000fda0003f04070 */
[----:B01----:R-:W-:Y:S05]  /*02b0*/  @!P0 BRA `(.L_x_1) ;  /* 0x0000000000148947 */ /* 0x003fea0003800000 */
[----:B------:R-:W-:Y:S01]  /*02c0*/  BSSY.RECONVERGENT B1, `(.L_x_2) ;  /* 0x0000003000017945 */ /* 0x000fe20003800200 */
[----:B------:R-:W-:-:S07]  /*02d0*/  MOV R7, 0x2f0 ;  /* 0x000002f000077802 */ /* 0x000fce0000000f00 */
[----:B------:R-:W-:Y:S05]  /*02e0*/  CALL.REL.NOINC `($__internal_0_$__cuda_sm20_sqrt_rn_f32_slowpath) ;  /* 0x0000000000447944 */ /* 0x000fea0003c00000 */
[----:B------:R-:W-:Y:S05]  /*02f0*/  BSYNC.RECONVERGENT B1 ;  /* 0x0000000000017941 */ /* 0x000fea0003800200 */
.L_x_2:
[----:B------:R-:W-:Y:S05]  /*0300*/  BRA `(.L_x_3) ;  /* 0x0000000000107947 */ /* 0x000fea0003800000 */
.L_x_1:
[----:B------:R-:W-:Y:S01]  /*0310*/  FMUL.FTZ R5, |R10|, R3 ;  /* 0x000000030a057220 */ /* 0x000fe20000410200 */
[----:B------:R-:W-:-:S03]  /*0320*/  FMUL.FTZ R3, R3, 0.5 ;  /* 0x3f00000003037820 */ /* 0x000fc60000410000 */
[----:B------:R-:W-:-:S04]  /*0330*/  FFMA R10, -R5, R5, |R10| ;  /* 0x00000005050a7223 */ /* 0x000fc8000000050a */
[----:B------:R-:W-:-:S07]  /*0340*/  FFMA R5, R10, R3, R5 ;  /* 0x000000030a057223 */ /* 0x000fce0000000005 */
.L_x_3:
[----:B------:R-:W-:Y:S05]  /*0350*/  BSYNC.RECONVERGENT B0 ;  /* 0x0000000000007941 */ /* 0x000fea0003800200 */
.L_x_0:
[----:B------:R-:W0:Y:S02]  /*0360*/  LDC.64 R2, c[0x0][0x390] ;  /* 0x0000e400ff027b82 */ /* 0x000e240000000a00 */
[----:B0-----:R0:W5:Y:S02]  /*0370*/  LDG.E R4, desc[UR4][R2.64] ;  /* 0x0000000402047981 */ /* 0x001164000c1e1900 */
.L_x_4:
[----:B-----5:R-:W-:Y:S01]  /*0380*/  FSETP.GTU.AND P0, PT, R5, R4, PT ;  /* 0x000000040500720b */ /* 0x020fe20003f0c000 */
[----:B------:R-:W-:-:S12]  /*0390*/  YIELD ;  /* 0x0000000000007946 */ /* 0x000fd80003800000 */
[----:B------:R-:W-:Y:S05]  /*03a0*/  @!P0 EXIT ;  /* 0x000000000000894d */ /* 0x000fea0003800000 */
[----:B------:R-:W2:Y:S02]  /*03b0*/  ATOMG.E.CAS.STRONG.GPU PT, R7, [R2], R4, R5 ;  /* 0x00000004020773a9 */ /* 0x000ea400001ee105 */
[-C--:B--2---:R-:W-:Y:S02]  /*03c0*/  ISETP.NE.AND P0, PT, R4, R7.reuse, PT ;  /* 0x000000070400720c */ /* 0x084fe40003f05270 */
[----:B------:R-:W-:-:S11]  /*03d0*/  MOV R4, R7 ;  /* 0x0000000700047202 */ /* 0x000fd60000000f00 */
[----:B------:R-:W-:Y:S05]  /*03e0*/  @P0 BRA `(.L_x_4) ;  /* 0xfffffffc00e40947 */ /* 0x000fea000383ffff */
[----:B------:R-:W-:Y:S05]  /*03f0*/  EXIT ;  /* 0x000000000000794d */ /* 0x000fea0003800000 */
        .weak           $__internal_0_$__cuda_sm20_sqrt_rn_f32_slowpath
        .type           $__internal_0_$__cuda_sm20_sqrt_rn_f32_slowpath,@function
        .size           $__internal_0_$__cuda_sm20_sqrt_rn_f32_slowpath,(.L_x_7 - $__internal_0_$__cuda_sm20_sqrt_rn_f32_slowpath)
$__internal_0_$__cuda_sm20_sqrt_rn_f32_slowpath:
[----:B------:R-:W-:-:S13]  /*0400*/  LOP3.LUT P0, RZ, R0, 0x7fffffff, RZ, 0xc0, !PT ;  /* 0x7fffffff00ff7812 */ /* 0x000fda000780c0ff */
[----:B------:R-:W-:Y:S01]  /*0410*/  @!P0 MOV R2, R0 ;  /* 0x0000000000028202 */ /* 0x000fe20000000f00 */
[----:B------:R-:W-:Y:S06]  /*0420*/  @!P0 BRA `(.L_x_5) ;  /* 0x0000000000408947 */ /* 0x000fec0003800000 */
[----:B------:R-:W-:-:S13]  /*0430*/  FSETP.GEU.FTZ.AND P0, PT, R0, RZ, PT ;  /* 0x000000ff0000720b */ /* 0x000fda0003f1e000 */
[----:B------:R-:W-:Y:S01]  /*0440*/  @!P0 MOV R2, 0x7fffffff ;  /* 0x7fffffff00028802 */ /* 0x000fe20000000f00 */
[----:B------:R-:W-:Y:S06]  /*0450*/  @!P0 BRA `(.L_x_5) ;  /* 0x0000000000348947 */ /* 0x000fec0003800000 */
[----:B------:R-:W-:-:S13]  /*0460*/  FSETP.GTU.FTZ.AND P0, PT, |R0|, +INF , PT ;  /* 0x7f8000000000780b */ /* 0x000fda0003f1c200 */
[----:B------:R-:W-:Y:S01]  /*0470*/  @P0 FADD.FTZ R2, R0, 1 ;  /* 0x3f80000000020421 */ /* 0x000fe20000010000 */
[----:B------:R-:W-:Y:S06]  /*0480*/  @P0 BRA `(.L_x_5) ;  /* 0x0000000000280947 */ /* 0x000fec0003800000 */
[----:B------:R-:W-:-:S13]  /*0490*/  FSETP.NEU.FTZ.AND P0, PT, |R0|, +INF , PT ;  /* 0x7f8000000000780b */ /* 0x000fda0003f1d200 */
[----:B------:R-:W-:-:S04]  /*04a0*/  @P0 FFMA R3, R0, 1.84467440737095516160e+19, RZ ;  /* 0x5f80000000030823 */ /* 0x000fc800000000ff */
[----:B------:R-:W0:Y:S02]  /*04b0*/  @P0 MUFU.RSQ R2, R3 ;  /* 0x0000000300020308 */ /* 0x000e240000001400 */
[----:B0-----:R-:W-:Y:S01]  /*04c0*/  @P0 FMUL.FTZ R4, R3, R2 ;  /* 0x0000000203040220 */ /* 0x001fe20000410000 */
[----:B------:R-:W-:Y:S01]  /*04d0*/  @P0 FMUL.FTZ R6, R2, 0.5 ;  /* 0x3f00000002060820 */ /* 0x000fe20000410000 */
[----:B------:R-:W-:Y:S02]  /*04e0*/  @!P0 MOV R2, R0 ;  /* 0x0000000000028202 */ /* 0x000fe40000000f00 */
[----:B------:R-:W-:-:S04]  /*04f0*/  @P0 FADD.FTZ R5, -R4, -RZ ;  /* 0x800000ff04050221 */ /* 0x000fc80000010100 */
[----:B------:R-:W-:-:S04]  /*0500*/  @P0 FFMA R5, R4, R5, R3 ;  /* 0x0000000504050223 */ /* 0x000fc80000000003 */
[----:B------:R-:W-:-:S04]  /*0510*/  @P0 FFMA R5, R5, R6, R4 ;  /* 0x0000000605050223 */ /* 0x000fc80000000004 */
[----:B------:R-:W-:-:S07]  /*0520*/  @P0 FMUL.FTZ R2, R5, 2.3283064365386962891e-10 ;  /* 0x2f80000005020820 */ /* 0x000fce0000410000 */
.L_x_5:
[----:B------:R-:W-:Y:S01]  /*0530*/  HFMA2 R3, -RZ, RZ, 0, 0 ;  /* 0x00000000ff037431 */ /* 0x000fe200000001ff */
[----:B------:R-:W-:Y:S02]  /*0540*/  MOV R5, R2 ;  /* 0x0000000200057202 */ /* 0x000fe40000000f00 */
[----:B------:R-:W-:-:S04]  /*0550*/  MOV R2, R7 ;  /* 0x0000000700027202 */ /* 0x000fc80000000f00 */
[----:B------:R-:W-:Y:S05]  /*0560*/  RET.REL.NODEC R2 `(_Z17dev_laplace_errorPfS_S_ii) ;  /* 0xfffffff802a47950 */ /* 0x000fea0003c3ffff */
.L_x_6:
[----:B------:R-:W-:-:S00]  /*0570*/  BRA `(.L_x_6) ;  /* 0xfffffffc00fc7947 */ /* 0x000fc0000383ffff */
[----:B------:R-:W-:-:S00]  /*0580*/  NOP ;  /* 0x0000000000007918 */ /* 0x000fc00000000000 */
[----:B------:R-:W-:-:S00]  /*0590*/  NOP ;  /* 0x0000000000007918 */ /* 0x000fc00000000000 */
[----:B------:R-:W-:-:S00]  /*05a0*/  NOP ;  /* 0x0000000000007918 */ /* 0x000fc00000000000 */
[----:B------:R-:W-:-:S00]  /*05b0*/  NOP ;  /* 0x0000000000007918 */ /* 0x000fc00000000000 */
[----:B------:R-:W-:-:S00]  /*05c0*/  NOP ;  /* 0x0000000000007918 */ /* 0x000fc00000000000 */
[----:B------:R-:W-:-:S00]  /*05d0*/  NOP ;  /* 0x0000000000007918 */ /* 0x000fc00000000000 */
[----:B------:R-:W-:-:S00]  /*05e0*/  NOP ;  /* 0x0000000000007918 */ /* 0x000fc00000000000 */
[----:B------:R-:W-:-:S00]  /*05f0*/  NOP ;  /* 0x0000000000007918 */ /* 0x000fc00000000000 */
.L_x_7:


//--------------------- .nv.shared.reserved.0     --------------------------
	.section	.nv.shared.reserved.0,"aw",@nobits
	.weak		__nv_reservedSMEM_offset_0_alias
	.size		__nv_reservedSMEM_offset_0_alias, 0, 64
	.other		__nv_reservedSMEM_offset_0_alias,@"STO_CUDA_RESERVED_SHARED STV_DEFAULT"
__nv_reservedSMEM_offset_0_alias:
	.zero		0
	.zero		64


//--------------------- .nv.constant0._Z17dev_laplace_errorPfS_S_ii --------------------------
	.section	.nv.constant0._Z17dev_laplace_errorPfS_S_ii,"a",@progbits
	.sectionflags	@""
	.align	4
.nv.constant0._Z17dev_laplace_errorPfS_S_ii:
	.zero		928


//--------------------- SYMBOLS --------------------------

	.type		.nv.reservedSmem.offset0,@object
	.size		.nv.reservedSmem.offset0,0x4
